//
// Generated by NVIDIA NVVM Compiler
//
// Compiler Build ID: CL-36424714
// Cuda compilation tools, release 13.0, V13.0.88
// Based on NVVM 20.0.0
//

.version 9.0
.target sm_100
.address_size 64

	// .globl	add_kernel

.visible .entry add_kernel(
	.param .u64 .ptr .align 1 add_kernel_param_0,
	.param .u64 .ptr .align 1 add_kernel_param_1,
	.param .u64 .ptr .align 1 add_kernel_param_2
)
.maxntid 64
{
	.reg .b32 	%r<2>;
	.reg .b32 	%f<4>;
	.reg .b64 	%rd<11>;

	ld.param.u64 	%rd1, [add_kernel_param_0];
	ld.param.u64 	%rd2, [add_kernel_param_1];
	ld.param.u64 	%rd3, [add_kernel_param_2];
	cvta.to.global.u64 	%rd4, %rd3;
	cvta.to.global.u64 	%rd5, %rd2;
	cvta.to.global.u64 	%rd6, %rd1;
	mov.u32 	%r1, %tid.x;
	mul.wide.u32 	%rd7, %r1, 4;
	add.s64 	%rd8, %rd6, %rd7;
	ld.global.nc.f32 	%f1, [%rd8];
	add.s64 	%rd9, %rd5, %rd7;
	ld.global.nc.f32 	%f2, [%rd9];
	add.f32 	%f3, %f1, %f2;
	add.s64 	%rd10, %rd4, %rd7;
	st.global.f32 	[%rd10], %f3;
	ret;

}


// ===== COMPILED SASS (sm_100) =====

	.target	sm_100

	.elftype	@"ET_EXEC"


//--------------------- .note.nv.tkinfo           --------------------------
	.section	.note.nv.tkinfo,"",@"SHT_NOTE"
	.sectionflags	@"SHF_NOTE_NV_TKINFO"
	.tkinfo
        /*0018*/ 	.word	0x00000002
        /*0030*/ 	.string	""
        /*0030*/ 	.string	"ptxas"
        /*0030*/ 	.string	"Cuda compilation tools, release 13.0, V13.0.88"
        /*0030*/ 	.string	"Build cuda_13.0.r13.0/compiler.36424714_0"
        /*0030*/ 	.string	"-arch sm_100 -m 64 "



//--------------------- .note.nv.cuinfo           --------------------------
	.section	.note.nv.cuinfo,"",@"SHT_NOTE"
	.sectionflags	@"SHF_NOTE_NV_CUINFO"
        /*0018*/ 	.short	0x0002
        /*001a*/ 	.short	0x0064
        /*001c*/ 	.short	0x0082
	.zero		2


//--------------------- .nv.info                  --------------------------
	.section	.nv.info,"",@"SHT_CUDA_INFO"
	.align	4


	//----- nvinfo : EIATTR_REGCOUNT
	.align		4
        /*0000*/ 	.byte	0x04, 0x2f
        /*0002*/ 	.short	(.L_1 - .L_0)
	.align		4
.L_0:
        /*0004*/ 	.word	index@(add_kernel)
        /*0008*/ 	.word	0x0000000c


	//----- nvinfo : EIATTR_FRAME_SIZE
	.align		4
.L_1:
        /*000c*/ 	.byte	0x04, 0x11
        /*000e*/ 	.short	(.L_3 - .L_2)
	.align		4
.L_2:
        /*0010*/ 	.word	index@(add_kernel)
        /*0014*/ 	.word	0x00000000


	//----- nvinfo : EIATTR_MIN_STACK_SIZE
	.align		4
.L_3:
        /*0018*/ 	.byte	0x04, 0x12
        /*001a*/ 	.short	(.L_5 - .L_4)
	.align		4
.L_4:
        /*001c*/ 	.word	index@(add_kernel)
        /*0020*/ 	.word	0x00000000
.L_5:


//--------------------- .nv.compat                --------------------------
	.section	.nv.compat,"",@"SHT_CUDA_COMPAT_INFO"
	.align	4
        /*0000*/ 	.byte	0x02, 0x09, 0x00, 0x00, 0x02, 0x02, 0x01, 0x00, 0x02, 0x05, 0x05, 0x00, 0x03, 0x07, 0x01, 0x01
        /*0010*/ 	.byte	0x02, 0x03, 0x00, 0x00, 0x02, 0x06, 0x01, 0x00, 0x04, 0x0b, 0x08, 0x00, 0x09, 0x00, 0x00, 0x00
        /*0020*/ 	.byte	0x00, 0x00, 0x00, 0x00


//--------------------- .nv.info.add_kernel       --------------------------
	.section	.nv.info.add_kernel,"",@"SHT_CUDA_INFO"
	.sectionflags	@""
	.align	4


	//----- nvinfo : EIATTR_CUDA_API_VERSION
	.align		4
        /*0000*/ 	.byte	0x04, 0x37
        /*0002*/ 	.short	(.L_7 - .L_6)
.L_6:
        /*0004*/ 	.word	0x00000082


	//----- nvinfo : EIATTR_KPARAM_INFO
	.align		4
.L_7:
        /*0008*/ 	.byte	0x04, 0x17
        /*000a*/ 	.short	(.L_9 - .L_8)
.L_8:
        /*000c*/ 	.word	0x00000000
        /*0010*/ 	.short	0x0002
        /*0012*/ 	.short	0x0010
        /*0014*/ 	.byte	0x00, 0xf5, 0x21, 0x00


	//----- nvinfo : EIATTR_KPARAM_INFO
	.align		4
.L_9:
        /*0018*/ 	.byte	0x04, 0x17
        /*001a*/ 	.short	(.L_11 - .L_10)
.L_10:
        /*001c*/ 	.word	0x00000000
        /*0020*/ 	.short	0x0001
        /*0022*/ 	.short	0x0008
        /*0024*/ 	.byte	0x00, 0xf5, 0x21, 0x00


	//----- nvinfo : EIATTR_KPARAM_INFO
	.align		4
.L_11:
        /*0028*/ 	.byte	0x04, 0x17
        /*002a*/ 	.short	(.L_13 - .L_12)
.L_12:
        /*002c*/ 	.word	0x00000000
        /*0030*/ 	.short	0x0000
        /*0032*/ 	.short	0x0000
        /*0034*/ 	.byte	0x00, 0xf5, 0x21, 0x00


	//----- nvinfo : EIATTR_SPARSE_MMA_MASK
	.align		4
.L_13:
        /*0038*/ 	.byte	0x03, 0x50
        /*003a*/ 	.short	0x0000


	//----- nvinfo : EIATTR_MAXREG_COUNT
	.align		4
        /*003c*/ 	.byte	0x03, 0x1b
        /*003e*/ 	.short	0x00ff


	//----- nvinfo : EIATTR_MERCURY_ISA_VERSION
	.align		4
        /*0040*/ 	.byte	0x03, 0x5f
        /*0042*/ 	.short	0x0101


	//----- nvinfo : EIATTR_VRC_CTA_INIT_COUNT
	.align		4
        /*0044*/ 	.byte	0x02, 0x4a
	.zero		1
	.zero		1


	//----- nvinfo : EIATTR_EXIT_INSTR_OFFSETS
	.align		4
        /*0048*/ 	.byte	0x04, 0x1c
        /*004a*/ 	.short	(.L_15 - .L_14)


	//   ....[0]....
.L_14:
        /*004c*/ 	.word	0x000000d0


	//----- nvinfo : EIATTR_MAX_THREADS
	.align		4
.L_15:
        /*0050*/ 	.byte	0x04, 0x05
        /*0052*/ 	.short	(.L_17 - .L_16)
.L_16:
        /*0054*/ 	.word	0x00000040
        /*0058*/ 	.word	0x00000001
        /*005c*/ 	.word	0x00000001


	//----- nvinfo : EIATTR_CBANK_PARAM_SIZE
	.align		4
.L_17:
        /*0060*/ 	.byte	0x03, 0x19
        /*0062*/ 	.short	0x0018


	//----- nvinfo : EIATTR_PARAM_CBANK
	.align		4
        /*0064*/ 	.byte	0x04, 0x0a
        /*0066*/ 	.short	(.L_19 - .L_18)
	.align		4
.L_18:
        /*0068*/ 	.word	index@(.nv.constant0.add_kernel)
        /*006c*/ 	.short	0x0380
        /*006e*/ 	.short	0x0018


	//----- nvinfo : EIATTR_SW_WAR
	.align		4
.L_19:
        /*0070*/ 	.byte	0x04, 0x36
        /*0072*/ 	.short	(.L_21 - .L_20)
.L_20:
        /*0074*/ 	.word	0x00000008
.L_21:


//--------------------- .nv.callgraph             --------------------------
	.section	.nv.callgraph,"",@"SHT_CUDA_CALLGRAPH"
	.align	4
	.sectionentsize	8
	.align		4
        /*0000*/ 	.word	0x00000000
	.align		4
        /*0004*/ 	.word	0xffffffff
	.align		4
        /*0008*/ 	.word	0x00000000
	.align		4
        /*000c*/ 	.word	0xfffffffe
	.align		4
        /*0010*/ 	.word	0x00000000
	.align		4
        /*0014*/ 	.word	0xfffffffd
	.align		4
        /*0018*/ 	.word	0x00000000
	.align		4
        /*001c*/ 	.word	0xfffffffc


//--------------------- .text.add_kernel          --------------------------
	.section	.text.add_kernel,"ax",@progbits
	.align	128
        .global         add_kernel
        .type           add_kernel,@function
        .size           add_kernel,(.L_x_1 - add_kernel)
        .other          add_kernel,@"STO_CUDA_ENTRY STV_DEFAULT"
add_kernel:
.text.add_kernel:
[----:B------:R-:W-:Y:S01]  /*0000*/  LDC R1, c[0x0][0x37c] ;  /* 0x0000df00ff017b82 */ /* 0x000fe20000000800 */
[----:B------:R-:W0:Y:S07]  /*0010*/  S2R R9, SR_TID.X ;  /* 0x0000000000097919 */ /* 0x000e2e0000002100 */
[----:B------:R-:W0:Y:S01]  /*0020*/  LDC.64 R2, c[0x0][0x380] ;  /* 0x0000e000ff027b82 */ /* 0x000e220000000a00 */
[----:B------:R-:W1:Y:S07]  /*0030*/  LDCU.64 UR4, c[0x0][0x358] ;  /* 0x00006b00ff0477ac */ /* 0x000e6e0008000a00 */
[----:B------:R-:W2:Y:S08]  /*0040*/  LDC.64 R4, c[0x0][0x388] ;  /* 0x0000e200ff047b82 */ /* 0x000eb00000000a00 */
[----:B------:R-:W3:Y:S01]  /*0050*/  LDC.64 R6, c[0x0][0x390] ;  /* 0x0000e400ff067b82 */ /* 0x000ee20000000a00 */
[----:B0-----:R-:W-:-:S04]  /*0060*/  IMAD.WIDE.U32 R2, R9, 0x4, R2 ;  /* 0x0000000409027825 */ /* 0x001fc800078e0002 */
[C---:B--2---:R-:W-:Y:S02]  /*0070*/  IMAD.WIDE.U32 R4, R9.reuse, 0x4, R4 ;  /* 0x0000000409047825 */ /* 0x044fe400078e0004 */
[----:B-1----:R-:W2:Y:S04]  /*0080*/  LDG.E.CONSTANT R2, desc[UR4][R2.64] ;  /* 0x0000000402027981 */ /* 0x002ea8000c1e9900 */
[----:B------:R-:W2:Y:S01]  /*0090*/  LDG.E.CONSTANT R5, desc[UR4][R4.64] ;  /* 0x0000000404057981 */ /* 0x000ea2000c1e9900 */
[----:B---3--:R-:W-:-:S04]  /*00a0*/  IMAD.WIDE.U32 R6, R9, 0x4, R6 ;  /* 0x0000000409067825 */ /* 0x008fc800078e0006 */
[----:B--2---:R-:W-:-:S05]  /*00b0*/  FADD R9, R2, R5 ;  /* 0x0000000502097221 */ /* 0x004fca0000000000 */
[----:B------:R-:W-:Y:S01]  /*00c0*/  STG.E desc[UR4][R6.64], R9 ;  /* 0x0000000906007986 */ /* 0x000fe2000c101904 */
[----:B------:R-:W-:Y:S05]  /*00d0*/  EXIT ;  /* 0x000000000000794d */ /* 0x000fea0003800000 */
.L_x_0:
[----:B------:R-:W-:-:S00]  /*00e0*/  BRA `(.L_x_0) ;  /* 0xfffffffc00fc7947 */ /* 0x000fc0000383ffff */
[----:B------:R-:W-:-:S00]  /*00f0*/  NOP ;  /* 0x0000000000007918 */ /* 0x000fc00000000000 */
        /* <DEDUP_REMOVED lines=8> */
.L_x_1:


//--------------------- .nv.shared.reserved.0     --------------------------
	.section	.nv.shared.reserved.0,"aw",@nobits
	.weak		__nv_reservedSMEM_offset_0_alias
	.size		__nv_reservedSMEM_offset_0_alias, 0, 64
	.other		__nv_reservedSMEM_offset_0_alias,@"STO_CUDA_RESERVED_SHARED STV_DEFAULT"
__nv_reservedSMEM_offset_0_alias:
	.zero		0
	.zero		64


//--------------------- .nv.constant0.add_kernel  --------------------------
	.section	.nv.constant0.add_kernel,"a",@progbits
	.sectionflags	@""
	.align	4
.nv.constant0.add_kernel:
	.zero		920


//--------------------- SYMBOLS --------------------------

	.type		.nv.reservedSmem.offset0,@object
	.size		.nv.reservedSmem.offset0,0x4
